//
// Generated by NVIDIA NVVM Compiler
//
// Compiler Build ID: CL-36424714
// Cuda compilation tools, release 13.0, V13.0.88
// Based on NVVM 20.0.0
//

.version 9.0
.target sm_100
.address_size 64

	// .globl	_Z13extract_reprePfS_Piii

.visible .entry _Z13extract_reprePfS_Piii(
	.param .u64 .ptr .align 1 _Z13extract_reprePfS_Piii_param_0,
	.param .u64 .ptr .align 1 _Z13extract_reprePfS_Piii_param_1,
	.param .u64 .ptr .align 1 _Z13extract_reprePfS_Piii_param_2,
	.param .u32 _Z13extract_reprePfS_Piii_param_3,
	.param .u32 _Z13extract_reprePfS_Piii_param_4
)
{


	ret;

}


// ===== COMPILED SASS (sm_100) =====

	.target	sm_100

	.elftype	@"ET_EXEC"


//--------------------- .note.nv.tkinfo           --------------------------
	.section	.note.nv.tkinfo,"",@"SHT_NOTE"
	.sectionflags	@"SHF_NOTE_NV_TKINFO"
	.tkinfo
        /*0018*/ 	.word	0x00000002
        /*0030*/ 	.string	""
        /*0030*/ 	.string	"ptxas"
        /*0030*/ 	.string	"Cuda compilation tools, release 13.0, V13.0.88"
        /*0030*/ 	.string	"Build cuda_13.0.r13.0/compiler.36424714_0"
        /*0030*/ 	.string	"-arch sm_100 -m 64 "



//--------------------- .note.nv.cuinfo           --------------------------
	.section	.note.nv.cuinfo,"",@"SHT_NOTE"
	.sectionflags	@"SHF_NOTE_NV_CUINFO"
        /*0018*/ 	.short	0x0002
        /*001a*/ 	.short	0x0064
        /*001c*/ 	.short	0x0082
	.zero		2


//--------------------- .nv.info                  --------------------------
	.section	.nv.info,"",@"SHT_CUDA_INFO"
	.align	4


	//----- nvinfo : EIATTR_REGCOUNT
	.align		4
        /*0000*/ 	.byte	0x04, 0x2f
        /*0002*/ 	.short	(.L_1 - .L_0)
	.align		4
.L_0:
        /*0004*/ 	.word	index@(_Z13extract_reprePfS_Piii)
        /*0008*/ 	.word	0x00000004


	//----- nvinfo : EIATTR_FRAME_SIZE
	.align		4
.L_1:
        /*000c*/ 	.byte	0x04, 0x11
        /*000e*/ 	.short	(.L_3 - .L_2)
	.align		4
.L_2:
        /*0010*/ 	.word	index@(_Z13extract_reprePfS_Piii)
        /*0014*/ 	.word	0x00000000


	//----- nvinfo : EIATTR_MIN_STACK_SIZE
	.align		4
.L_3:
        /*0018*/ 	.byte	0x04, 0x12
        /*001a*/ 	.short	(.L_5 - .L_4)
	.align		4
.L_4:
        /*001c*/ 	.word	index@(_Z13extract_reprePfS_Piii)
        /*0020*/ 	.word	0x00000000
.L_5:


//--------------------- .nv.compat                --------------------------
	.section	.nv.compat,"",@"SHT_CUDA_COMPAT_INFO"
	.align	4
        /*0000*/ 	.byte	0x02, 0x09, 0x00, 0x00, 0x02, 0x02, 0x01, 0x00, 0x02, 0x05, 0x05, 0x00, 0x03, 0x07, 0x01, 0x01
        /*0010*/ 	.byte	0x02, 0x03, 0x00, 0x00, 0x02, 0x06, 0x01, 0x00, 0x04, 0x0b, 0x08, 0x00, 0x09, 0x00, 0x00, 0x00
        /*0020*/ 	.byte	0x00, 0x00, 0x00, 0x00


//--------------------- .nv.info._Z13extract_reprePfS_Piii --------------------------
	.section	.nv.info._Z13extract_reprePfS_Piii,"",@"SHT_CUDA_INFO"
	.sectionflags	@""
	.align	4


	//----- nvinfo : EIATTR_CUDA_API_VERSION
	.align		4
        /*0000*/ 	.byte	0x04, 0x37
        /*0002*/ 	.short	(.L_7 - .L_6)
.L_6:
        /*0004*/ 	.word	0x00000082


	//----- nvinfo : EIATTR_KPARAM_INFO
	.align		4
.L_7:
        /*0008*/ 	.byte	0x04, 0x17
        /*000a*/ 	.short	(.L_9 - .L_8)
.L_8:
        /*000c*/ 	.word	0x00000000
        /*0010*/ 	.short	0x0004
        /*0012*/ 	.short	0x001c
        /*0014*/ 	.byte	0x00, 0xf0, 0x11, 0x00


	//----- nvinfo : EIATTR_KPARAM_INFO
	.align		4
.L_9:
        /*0018*/ 	.byte	0x04, 0x17
        /*001a*/ 	.short	(.L_11 - .L_10)
.L_10:
        /*001c*/ 	.word	0x00000000
        /*0020*/ 	.short	0x0003
        /*0022*/ 	.short	0x0018
        /*0024*/ 	.byte	0x00, 0xf0, 0x11, 0x00


	//----- nvinfo : EIATTR_KPARAM_INFO
	.align		4
.L_11:
        /*0028*/ 	.byte	0x04, 0x17
        /*002a*/ 	.short	(.L_13 - .L_12)
.L_12:
        /*002c*/ 	.word	0x00000000
        /*0030*/ 	.short	0x0002
        /*0032*/ 	.short	0x0010
        /*0034*/ 	.byte	0x00, 0xf5, 0x21, 0x00


	//----- nvinfo : EIATTR_KPARAM_INFO
	.align		4
.L_13:
        /*0038*/ 	.byte	0x04, 0x17
        /*003a*/ 	.short	(.L_15 - .L_14)
.L_14:
        /*003c*/ 	.word	0x00000000
        /*0040*/ 	.short	0x0001
        /*0042*/ 	.short	0x0008
        /*0044*/ 	.byte	0x00, 0xf5, 0x21, 0x00


	//----- nvinfo : EIATTR_KPARAM_INFO
	.align		4
.L_15:
        /*0048*/ 	.byte	0x04, 0x17
        /*004a*/ 	.short	(.L_17 - .L_16)
.L_16:
        /*004c*/ 	.word	0x00000000
        /*0050*/ 	.short	0x0000
        /*0052*/ 	.short	0x0000
        /*0054*/ 	.byte	0x00, 0xf5, 0x21, 0x00


	//----- nvinfo : EIATTR_SPARSE_MMA_MASK
	.align		4
.L_17:
        /*0058*/ 	.byte	0x03, 0x50
        /*005a*/ 	.short	0x0000


	//----- nvinfo : EIATTR_MAXREG_COUNT
	.align		4
        /*005c*/ 	.byte	0x03, 0x1b
        /*005e*/ 	.short	0x00ff


	//----- nvinfo : EIATTR_MERCURY_ISA_VERSION
	.align		4
        /*0060*/ 	.byte	0x03, 0x5f
        /*0062*/ 	.short	0x0101


	//----- nvinfo : EIATTR_VRC_CTA_INIT_COUNT
	.align		4
        /*0064*/ 	.byte	0x02, 0x4a
	.zero		1
	.zero		1


	//----- nvinfo : EIATTR_EXIT_INSTR_OFFSETS
	.align		4
        /*0068*/ 	.byte	0x04, 0x1c
        /*006a*/ 	.short	(.L_19 - .L_18)


	//   ....[0]....
.L_18:
        /*006c*/ 	.word	0x00000010


	//----- nvinfo : EIATTR_CBANK_PARAM_SIZE
	.align		4
.L_19:
        /*0070*/ 	.byte	0x03, 0x19
        /*0072*/ 	.short	0x0020


	//----- nvinfo : EIATTR_PARAM_CBANK
	.align		4
        /*0074*/ 	.byte	0x04, 0x0a
        /*0076*/ 	.short	(.L_21 - .L_20)
	.align		4
.L_20:
        /*0078*/ 	.word	index@(.nv.constant0._Z13extract_reprePfS_Piii)
        /*007c*/ 	.short	0x0380
        /*007e*/ 	.short	0x0020


	//----- nvinfo : EIATTR_SW_WAR
	.align		4
.L_21:
        /*0080*/ 	.byte	0x04, 0x36
        /*0082*/ 	.short	(.L_23 - .L_22)
.L_22:
        /*0084*/ 	.word	0x00000008
.L_23:


//--------------------- .nv.callgraph             --------------------------
	.section	.nv.callgraph,"",@"SHT_CUDA_CALLGRAPH"
	.align	4
	.sectionentsize	8
	.align		4
        /*0000*/ 	.word	0x00000000
	.align		4
        /*0004*/ 	.word	0xffffffff
	.align		4
        /*0008*/ 	.word	0x00000000
	.align		4
        /*000c*/ 	.word	0xfffffffe
	.align		4
        /*0010*/ 	.word	0x00000000
	.align		4
        /*0014*/ 	.word	0xfffffffd
	.align		4
        /*0018*/ 	.word	0x00000000
	.align		4
        /*001c*/ 	.word	0xfffffffc


//--------------------- .text._Z13extract_reprePfS_Piii --------------------------
	.section	.text._Z13extract_reprePfS_Piii,"ax",@progbits
	.align	128
        .global         _Z13extract_reprePfS_Piii
        .type           _Z13extract_reprePfS_Piii,@function
        .size           _Z13extract_reprePfS_Piii,(.L_x_1 - _Z13extract_reprePfS_Piii)
        .other          _Z13extract_reprePfS_Piii,@"STO_CUDA_ENTRY STV_DEFAULT"
_Z13extract_reprePfS_Piii:
.text._Z13extract_reprePfS_Piii:
[----:B------:R-:W-:Y:S01]  /*0000*/  LDC R1, c[0x0][0x37c] ;  /* 0x0000df00ff017b82 */ /* 0x000fe20000000800 */
[----:B------:R-:W-:Y:S05]  /*0010*/  EXIT ;  /* 0x000000000000794d */ /* 0x000fea0003800000 */
.L_x_0:
[----:B------:R-:W-:-:S00]  /*0020*/  BRA `(.L_x_0) ;  /* 0xfffffffc00fc7947 */ /* 0x000fc0000383ffff */
[----:B------:R-:W-:-:S00]  /*0030*/  NOP ;  /* 0x0000000000007918 */ /* 0x000fc00000000000 */
        /* <DEDUP_REMOVED lines=12> */
.L_x_1:


//--------------------- .nv.shared.reserved.0     --------------------------
	.section	.nv.shared.reserved.0,"aw",@nobits
	.weak		__nv_reservedSMEM_offset_0_alias
	.size		__nv_reservedSMEM_offset_0_alias, 0, 64
	.other		__nv_reservedSMEM_offset_0_alias,@"STO_CUDA_RESERVED_SHARED STV_DEFAULT"
__nv_reservedSMEM_offset_0_alias:
	.zero		0
	.zero		64


//--------------------- .nv.constant0._Z13extract_reprePfS_Piii --------------------------
	.section	.nv.constant0._Z13extract_reprePfS_Piii,"a",@progbits
	.sectionflags	@""
	.align	4
.nv.constant0._Z13extract_reprePfS_Piii:
	.zero		928


//--------------------- SYMBOLS --------------------------

	.type		.nv.reservedSmem.offset0,@object
	.size		.nv.reservedSmem.offset0,0x4
